//
// Generated by NVIDIA NVVM Compiler
//
// Compiler Build ID: CL-36424714
// Cuda compilation tools, release 13.0, V13.0.88
// Based on NVVM 20.0.0
//

.version 9.0
.target sm_100
.address_size 64

	// .globl	_Z6renderPfii
.global .align 4 .b8 precalc_xorwow_matrix[102400];
.global .align 4 .b8 precalc_xorwow_offset_matrix[102400];
.global .align 4 .b8 mrg32k3aM1[2304];
.global .align 4 .b8 mrg32k3aM2[2304];
.global .align 4 .b8 mrg32k3aM1SubSeq[2016];
.global .align 4 .b8 mrg32k3aM2SubSeq[2016];
.global .align 4 .b8 mrg32k3aM1Seq[2304];
.global .align 4 .b8 mrg32k3aM2Seq[2304];
.const .align 8 .b8 __cr_lgamma_table[72];

.visible .entry _Z6renderPfii(
	.param .u64 .ptr .align 1 _Z6renderPfii_param_0,
	.param .u32 _Z6renderPfii_param_1,
	.param .u32 _Z6renderPfii_param_2
)
{
	.reg .pred 	%p<4>;
	.reg .b32 	%r<16>;
	.reg .b32 	%f<7>;
	.reg .b64 	%rd<5>;

	ld.param.u64 	%rd1, [_Z6renderPfii_param_0];
	ld.param.u32 	%r3, [_Z6renderPfii_param_1];
	ld.param.u32 	%r5, [_Z6renderPfii_param_2];
	mov.u32 	%r6, %tid.x;
	mov.u32 	%r7, %ctaid.x;
	mov.u32 	%r8, %ntid.x;
	mad.lo.s32 	%r1, %r7, %r8, %r6;
	mov.u32 	%r9, %tid.y;
	mov.u32 	%r10, %ctaid.y;
	mov.u32 	%r11, %ntid.y;
	mad.lo.s32 	%r12, %r10, %r11, %r9;
	setp.ge.s32 	%p1, %r1, %r3;
	setp.ge.s32 	%p2, %r12, %r5;
	or.pred  	%p3, %p1, %p2;
	@%p3 bra 	$L__BB0_2;
	cvta.to.global.u64 	%rd2, %rd1;
	mad.lo.s32 	%r13, %r3, %r12, %r1;
	mul.lo.s32 	%r14, %r13, 3;
	cvt.rn.f32.s32 	%f1, %r1;
	cvt.rn.f32.s32 	%f2, %r3;
	div.rn.f32 	%f3, %f1, %f2;
	mul.wide.s32 	%rd3, %r14, 4;
	add.s64 	%rd4, %rd2, %rd3;
	st.global.f32 	[%rd4], %f3;
	cvt.rn.f32.u32 	%f4, %r12;
	cvt.rn.f32.u32 	%f5, %r5;
	div.rn.f32 	%f6, %f4, %f5;
	st.global.f32 	[%rd4+4], %f6;
	mov.b32 	%r15, 1045220557;
	st.global.u32 	[%rd4+8], %r15;
$L__BB0_2:
	ret;

}


// ===== COMPILED SASS (sm_100) =====

	.target	sm_100

	.elftype	@"ET_EXEC"


//--------------------- .note.nv.tkinfo           --------------------------
	.section	.note.nv.tkinfo,"",@"SHT_NOTE"
	.sectionflags	@"SHF_NOTE_NV_TKINFO"
	.tkinfo
        /*0018*/ 	.word	0x00000002
        /*0030*/ 	.string	""
        /*0030*/ 	.string	"ptxas"
        /*0030*/ 	.string	"Cuda compilation tools, release 13.0, V13.0.88"
        /*0030*/ 	.string	"Build cuda_13.0.r13.0/compiler.36424714_0"
        /*0030*/ 	.string	"-arch sm_100 -m 64 "



//--------------------- .note.nv.cuinfo           --------------------------
	.section	.note.nv.cuinfo,"",@"SHT_NOTE"
	.sectionflags	@"SHF_NOTE_NV_CUINFO"
        /*0018*/ 	.short	0x0002
        /*001a*/ 	.short	0x0064
        /*001c*/ 	.short	0x0082
	.zero		2


//--------------------- .nv.info                  --------------------------
	.section	.nv.info,"",@"SHT_CUDA_INFO"
	.align	4


	//----- nvinfo : EIATTR_REGCOUNT
	.align		4
        /*0000*/ 	.byte	0x04, 0x2f
        /*0002*/ 	.short	(.L_10 - .L_9)
	.align		4
.L_9:
        /*0004*/ 	.word	index@(_Z6renderPfii)
        /*0008*/ 	.word	0x00000011


	//----- nvinfo : EIATTR_FRAME_SIZE
	.align		4
.L_10:
        /*000c*/ 	.byte	0x04, 0x11
        /*000e*/ 	.short	(.L_12 - .L_11)
	.align		4
.L_11:
        /*0010*/ 	.word	index@($__internal_0_$__cuda_sm3x_div_rn_noftz_f32_slowpath)
        /*0014*/ 	.word	0x00000000


	//----- nvinfo : EIATTR_FRAME_SIZE
	.align		4
.L_12:
        /*0018*/ 	.byte	0x04, 0x11
        /*001a*/ 	.short	(.L_14 - .L_13)
	.align		4
.L_13:
        /*001c*/ 	.word	index@(_Z6renderPfii)
        /*0020*/ 	.word	0x00000000


	//----- nvinfo : EIATTR_MIN_STACK_SIZE
	.align		4
.L_14:
        /*0024*/ 	.byte	0x04, 0x12
        /*0026*/ 	.short	(.L_16 - .L_15)
	.align		4
.L_15:
        /*0028*/ 	.word	index@(_Z6renderPfii)
        /*002c*/ 	.word	0x00000000
.L_16:


//--------------------- .nv.compat                --------------------------
	.section	.nv.compat,"",@"SHT_CUDA_COMPAT_INFO"
	.align	4
        /*0000*/ 	.byte	0x02, 0x09, 0x00, 0x00, 0x02, 0x02, 0x01, 0x00, 0x02, 0x05, 0x05, 0x00, 0x03, 0x07, 0x01, 0x01
        /*0010*/ 	.byte	0x02, 0x03, 0x00, 0x00, 0x02, 0x06, 0x01, 0x00, 0x04, 0x0b, 0x08, 0x00, 0x01, 0x00, 0x00, 0x00
        /*0020*/ 	.byte	0x00, 0x00, 0x00, 0x00


//--------------------- .nv.info._Z6renderPfii    --------------------------
	.section	.nv.info._Z6renderPfii,"",@"SHT_CUDA_INFO"
	.sectionflags	@""
	.align	4


	//----- nvinfo : EIATTR_CUDA_API_VERSION
	.align		4
        /*0000*/ 	.byte	0x04, 0x37
        /*0002*/ 	.short	(.L_18 - .L_17)
.L_17:
        /*0004*/ 	.word	0x00000082


	//----- nvinfo : EIATTR_KPARAM_INFO
	.align		4
.L_18:
        /*0008*/ 	.byte	0x04, 0x17
        /*000a*/ 	.short	(.L_20 - .L_19)
.L_19:
        /*000c*/ 	.word	0x00000000
        /*0010*/ 	.short	0x0002
        /*0012*/ 	.short	0x000c
        /*0014*/ 	.byte	0x00, 0xf0, 0x11, 0x00


	//----- nvinfo : EIATTR_KPARAM_INFO
	.align		4
.L_20:
        /*0018*/ 	.byte	0x04, 0x17
        /*001a*/ 	.short	(.L_22 - .L_21)
.L_21:
        /*001c*/ 	.word	0x00000000
        /*0020*/ 	.short	0x0001
        /*0022*/ 	.short	0x0008
        /*0024*/ 	.byte	0x00, 0xf0, 0x11, 0x00


	//----- nvinfo : EIATTR_KPARAM_INFO
	.align		4
.L_22:
        /*0028*/ 	.byte	0x04, 0x17
        /*002a*/ 	.short	(.L_24 - .L_23)
.L_23:
        /*002c*/ 	.word	0x00000000
        /*0030*/ 	.short	0x0000
        /*0032*/ 	.short	0x0000
        /*0034*/ 	.byte	0x00, 0xf5, 0x21, 0x00


	//----- nvinfo : EIATTR_SPARSE_MMA_MASK
	.align		4
.L_24:
        /*0038*/ 	.byte	0x03, 0x50
        /*003a*/ 	.short	0x0000


	//----- nvinfo : EIATTR_MAXREG_COUNT
	.align		4
        /*003c*/ 	.byte	0x03, 0x1b
        /*003e*/ 	.short	0x00ff


	//----- nvinfo : EIATTR_MERCURY_ISA_VERSION
	.align		4
        /*0040*/ 	.byte	0x03, 0x5f
        /*0042*/ 	.short	0x0101


	//----- nvinfo : EIATTR_VRC_CTA_INIT_COUNT
	.align		4
        /*0044*/ 	.byte	0x02, 0x4a
	.zero		1
	.zero		1


	//----- nvinfo : EIATTR_EXIT_INSTR_OFFSETS
	.align		4
        /*0048*/ 	.byte	0x04, 0x1c
        /*004a*/ 	.short	(.L_26 - .L_25)


	//   ....[0]....
.L_25:
        /*004c*/ 	.word	0x000000c0


	//   ....[1]....
        /*0050*/ 	.word	0x00000370


	//----- nvinfo : EIATTR_CRS_STACK_SIZE
	.align		4
.L_26:
        /*0054*/ 	.byte	0x04, 0x1e
        /*0056*/ 	.short	(.L_28 - .L_27)
.L_27:
        /*0058*/ 	.word	0x00000000


	//----- nvinfo : EIATTR_CBANK_PARAM_SIZE
	.align		4
.L_28:
        /*005c*/ 	.byte	0x03, 0x19
        /*005e*/ 	.short	0x0010


	//----- nvinfo : EIATTR_PARAM_CBANK
	.align		4
        /*0060*/ 	.byte	0x04, 0x0a
        /*0062*/ 	.short	(.L_30 - .L_29)
	.align		4
.L_29:
        /*0064*/ 	.word	index@(.nv.constant0._Z6renderPfii)
        /*0068*/ 	.short	0x0380
        /*006a*/ 	.short	0x0010


	//----- nvinfo : EIATTR_SW_WAR
	.align		4
.L_30:
        /*006c*/ 	.byte	0x04, 0x36
        /*006e*/ 	.short	(.L_32 - .L_31)
.L_31:
        /*0070*/ 	.word	0x00000008
.L_32:


//--------------------- .nv.callgraph             --------------------------
	.section	.nv.callgraph,"",@"SHT_CUDA_CALLGRAPH"
	.align	4
	.sectionentsize	8
	.align		4
        /*0000*/ 	.word	0x00000000
	.align		4
        /*0004*/ 	.word	0xffffffff
	.align		4
        /*0008*/ 	.word	0x00000000
	.align		4
        /*000c*/ 	.word	0xfffffffe
	.align		4
        /*0010*/ 	.word	0x00000000
	.align		4
        /*0014*/ 	.word	0xfffffffd
	.align		4
        /*0018*/ 	.word	0x00000000
	.align		4
        /*001c*/ 	.word	0xfffffffc


//--------------------- .nv.constant4             --------------------------
	.section	.nv.constant4,"a",@progbits
	.align	8
	.align		8
.nv.constant4:
        /*0000*/ 	.dword	precalc_xorwow_matrix
	.align		8
        /*0008*/ 	.dword	precalc_xorwow_offset_matrix
	.align		8
        /*0010*/ 	.dword	mrg32k3aM1
	.align		8
        /*0018*/ 	.dword	mrg32k3aM2
	.align		8
        /*0020*/ 	.dword	mrg32k3aM1SubSeq
	.align		8
        /*0028*/ 	.dword	mrg32k3aM2SubSeq
	.align		8
        /*0030*/ 	.dword	mrg32k3aM1Seq
	.align		8
        /*0038*/ 	.dword	mrg32k3aM2Seq


//--------------------- .nv.constant3             --------------------------
	.section	.nv.constant3,"a",@progbits
	.align	8
.nv.constant3:
	.type		__cr_lgamma_table,@object
	.size		__cr_lgamma_table,(.L_8 - __cr_lgamma_table)
__cr_lgamma_table:
        /*0000*/ 	.byte	0x00, 0x00, 0x00, 0x00, 0x00, 0x00, 0x00, 0x00, 0x00, 0x00, 0x00, 0x00, 0x00, 0x00, 0x00, 0x00
        /*0010*/ 	.byte	0xef, 0x39, 0xfa, 0xfe, 0x42, 0x2e, 0xe6, 0x3f, 0x02, 0x20, 0x2a, 0xfa, 0x0b, 0xab, 0xfc, 0x3f
        /*0020*/ 	.byte	0xf9, 0x2c, 0x92, 0x7c, 0xa7, 0x6c, 0x09, 0x40, 0xc9, 0x79, 0x44, 0x3c, 0x64, 0x26, 0x13, 0x40
        /*0030*/ 	.byte	0xca, 0x01, 0xcf, 0x3a, 0x27, 0x51, 0x1a, 0x40, 0x30, 0xcc, 0x2d, 0xf3, 0xe1, 0x0c, 0x21, 0x40
        /*0040*/ 	.byte	0x0d, 0xb7, 0xfc, 0x82, 0x8e, 0x35, 0x25, 0x40
.L_8:


//--------------------- .text._Z6renderPfii       --------------------------
	.section	.text._Z6renderPfii,"ax",@progbits
	.align	128
        .global         _Z6renderPfii
        .type           _Z6renderPfii,@function
        .size           _Z6renderPfii,(.L_x_16 - _Z6renderPfii)
        .other          _Z6renderPfii,@"STO_CUDA_ENTRY STV_DEFAULT"
_Z6renderPfii:
.text._Z6renderPfii:
[----:B------:R-:W-:Y:S01]  /*0000*/  LDC R1, c[0x0][0x37c] ;  /* 0x0000df00ff017b82 */ /* 0x000fe20000000800 */
[----:B------:R-:W0:Y:S07]  /*0010*/  S2R R2, SR_TID.Y ;  /* 0x0000000000027919 */ /* 0x000e2e0000002200 */
[----:B------:R-:W1:Y:S01]  /*0020*/  LDC R0, c[0x0][0x360] ;  /* 0x0000d800ff007b82 */ /* 0x000e620000000800 */
[----:B------:R-:W2:Y:S01]  /*0030*/  LDCU.64 UR6, c[0x0][0x388] ;  /* 0x00007100ff0677ac */ /* 0x000ea20008000a00 */
[----:B------:R-:W1:Y:S06]  /*0040*/  S2R R3, SR_TID.X ;  /* 0x0000000000037919 */ /* 0x000e6c0000002100 */
[----:B------:R-:W0:Y:S08]  /*0050*/  S2UR UR5, SR_CTAID.Y ;  /* 0x00000000000579c3 */ /* 0x000e300000002600 */
[----:B------:R-:W0:Y:S08]  /*0060*/  LDC R5, c[0x0][0x364] ;  /* 0x0000d900ff057b82 */ /* 0x000e300000000800 */
[----:B------:R-:W1:Y:S01]  /*0070*/  S2UR UR4, SR_CTAID.X ;  /* 0x00000000000479c3 */ /* 0x000e620000002500 */
[----:B0-----:R-:W-:-:S05]  /*0080*/  IMAD R2, R5, UR5, R2 ;  /* 0x0000000505027c24 */ /* 0x001fca000f8e0202 */
[----:B--2---:R-:W-:Y:S01]  /*0090*/  ISETP.GE.AND P0, PT, R2, UR7, PT ;  /* 0x0000000702007c0c */ /* 0x004fe2000bf06270 */
[----:B-1----:R-:W-:-:S05]  /*00a0*/  IMAD R3, R0, UR4, R3 ;  /* 0x0000000400037c24 */ /* 0x002fca000f8e0203 */
[----:B------:R-:W-:-:S13]  /*00b0*/  ISETP.GE.OR P0, PT, R3, UR6, P0 ;  /* 0x0000000603007c0c */ /* 0x000fda0008706670 */
[----:B------:R-:W-:Y:S05]  /*00c0*/  @P0 EXIT ;  /* 0x000000000000094d */ /* 0x000fea0003800000 */
[----:B------:R-:W-:Y:S01]  /*00d0*/  I2FP.F32.S32 R5, UR6 ;  /* 0x0000000600057c45 */ /* 0x000fe20008201400 */
[----:B------:R-:W0:Y:S01]  /*00e0*/  LDCU.64 UR4, c[0x0][0x358] ;  /* 0x00006b00ff0477ac */ /* 0x000e220008000a00 */
[----:B------:R-:W-:Y:S01]  /*00f0*/  I2FP.F32.S32 R0, R3 ;  /* 0x0000000300007245 */ /* 0x000fe20000201400 */
[----:B------:R-:W-:Y:S01]  /*0100*/  BSSY.RECONVERGENT B0, `(.L_x_0) ;  /* 0x000000f000007945 */ /* 0x000fe20003800200 */
[----:B------:R-:W1:Y:S08]  /*0110*/  MUFU.RCP R4, R5 ;  /* 0x0000000500047308 */ /* 0x000e700000001000 */
[----:B------:R-:W2:Y:S01]  /*0120*/  FCHK P0, R0, R5 ;  /* 0x0000000500007302 */ /* 0x000ea20000000000 */
[----:B-1----:R-:W-:-:S04]  /*0130*/  FFMA R7, -R5, R4, 1 ;  /* 0x3f80000005077423 */ /* 0x002fc80000000104 */
[----:B------:R-:W-:Y:S01]  /*0140*/  FFMA R7, R4, R7, R4 ;  /* 0x0000000704077223 */ /* 0x000fe20000000004 */
[----:B------:R-:W-:-:S03]  /*0150*/  IMAD R4, R2, UR6, R3 ;  /* 0x0000000602047c24 */ /* 0x000fc6000f8e0203 */
[----:B------:R-:W-:Y:S01]  /*0160*/  FFMA R6, R0, R7, RZ ;  /* 0x0000000700067223 */ /* 0x000fe200000000ff */
[----:B------:R-:W-:-:S03]  /*0170*/  IMAD R4, R4, 0x3, RZ ;  /* 0x0000000304047824 */ /* 0x000fc600078e02ff */
[----:B------:R-:W-:-:S04]  /*0180*/  FFMA R8, -R5, R6, R0 ;  /* 0x0000000605087223 */ /* 0x000fc80000000100 */
[----:B------:R-:W-:Y:S01]  /*0190*/  FFMA R3, R7, R8, R6 ;  /* 0x0000000807037223 */ /* 0x000fe20000000006 */
[----:B0-2---:R-:W-:Y:S06]  /*01a0*/  @!P0 BRA `(.L_x_1) ;  /* 0x0000000000108947 */ /* 0x005fec0003800000 */
[----:B------:R-:W-:Y:S01]  /*01b0*/  IMAD.MOV.U32 R3, RZ, RZ, R5 ;  /* 0x000000ffff037224 */ /* 0x000fe200078e0005 */
[----:B------:R-:W-:-:S07]  /*01c0*/  MOV R6, 0x1e0 ;  /* 0x000001e000067802 */ /* 0x000fce0000000f00 */
[----:B------:R-:W-:Y:S05]  /*01d0*/  CALL.REL.NOINC `($__internal_0_$__cuda_sm3x_div_rn_noftz_f32_slowpath) ;  /* 0x0000000000687944 */ /* 0x000fea0003c00000 */
[----:B------:R-:W-:-:S07]  /*01e0*/  IMAD.MOV.U32 R3, RZ, RZ, R0 ;  /* 0x000000ffff037224 */ /* 0x000fce00078e0000 */
.L_x_1:
[----:B------:R-:W-:Y:S05]  /*01f0*/  BSYNC.RECONVERGENT B0 ;  /* 0x0000000000007941 */ /* 0x000fea0003800200 */
.L_x_0:
[----:B------:R-:W0:Y:S01]  /*0200*/  LDCU UR6, c[0x0][0x38c] ;  /* 0x00007180ff0677ac */ /* 0x000e220008000800 */
[----:B------:R-:W1:Y:S01]  /*0210*/  LDC.64 R6, c[0x0][0x380] ;  /* 0x0000e000ff067b82 */ /* 0x000e620000000a00 */
[----:B------:R-:W-:Y:S01]  /*0220*/  I2FP.F32.U32 R0, R2 ;  /* 0x0000000200007245 */ /* 0x000fe20000201000 */
[----:B------:R-:W-:Y:S01]  /*0230*/  BSSY.RECONVERGENT B0, `(.L_x_2) ;  /* 0x0000010000007945 */ /* 0x000fe20003800200 */
[----:B0-----:R-:W-:-:S04]  /*0240*/  I2FP.F32.U32 R9, UR6 ;  /* 0x0000000600097c45 */ /* 0x001fc80008201000 */
[----:B------:R-:W0:Y:S01]  /*0250*/  MUFU.RCP R8, R9 ;  /* 0x0000000900087308 */ /* 0x000e220000001000 */
[----:B-1----:R-:W-:-:S05]  /*0260*/  IMAD.WIDE R4, R4, 0x4, R6 ;  /* 0x0000000404047825 */ /* 0x002fca00078e0206 */
[----:B------:R1:W-:Y:S02]  /*0270*/  STG.E desc[UR4][R4.64], R3 ;  /* 0x0000000304007986 */ /* 0x0003e4000c101904 */
[----:B------:R-:W2:Y:S01]  /*0280*/  FCHK P0, R0, R9 ;  /* 0x0000000900007302 */ /* 0x000ea20000000000 */
[----:B0-----:R-:W-:-:S04]  /*0290*/  FFMA R7, -R9, R8, 1 ;  /* 0x3f80000009077423 */ /* 0x001fc80000000108 */
[----:B------:R-:W-:-:S04]  /*02a0*/  FFMA R7, R8, R7, R8 ;  /* 0x0000000708077223 */ /* 0x000fc80000000008 */
[----:B------:R-:W-:-:S04]  /*02b0*/  FFMA R2, R0, R7, RZ ;  /* 0x0000000700027223 */ /* 0x000fc800000000ff */
[----:B------:R-:W-:-:S04]  /*02c0*/  FFMA R6, -R9, R2, R0 ;  /* 0x0000000209067223 */ /* 0x000fc80000000100 */
[----:B------:R-:W-:Y:S01]  /*02d0*/  FFMA R7, R7, R6, R2 ;  /* 0x0000000607077223 */ /* 0x000fe20000000002 */
[----:B-12---:R-:W-:Y:S06]  /*02e0*/  @!P0 BRA `(.L_x_3) ;  /* 0x0000000000108947 */ /* 0x006fec0003800000 */
[----:B------:R-:W-:Y:S01]  /*02f0*/  IMAD.MOV.U32 R3, RZ, RZ, R9 ;  /* 0x000000ffff037224 */ /* 0x000fe200078e0009 */
[----:B------:R-:W-:-:S07]  /*0300*/  MOV R6, 0x320 ;  /* 0x0000032000067802 */ /* 0x000fce0000000f00 */
[----:B------:R-:W-:Y:S05]  /*0310*/  CALL.REL.NOINC `($__internal_0_$__cuda_sm3x_div_rn_noftz_f32_slowpath) ;  /* 0x0000000000187944 */ /* 0x000fea0003c00000 */
[----:B------:R-:W-:-:S07]  /*0320*/  IMAD.MOV.U32 R7, RZ, RZ, R0 ;  /* 0x000000ffff077224 */ /* 0x000fce00078e0000 */
.L_x_3:
[----:B------:R-:W-:Y:S05]  /*0330*/  BSYNC.RECONVERGENT B0 ;  /* 0x0000000000007941 */ /* 0x000fea0003800200 */
.L_x_2:
[----:B------:R-:W-:Y:S01]  /*0340*/  IMAD.MOV.U32 R3, RZ, RZ, 0x3e4ccccd ;  /* 0x3e4ccccdff037424 */ /* 0x000fe200078e00ff */
[----:B------:R-:W-:Y:S04]  /*0350*/  STG.E desc[UR4][R4.64+0x4], R7 ;  /* 0x0000040704007986 */ /* 0x000fe8000c101904 */
[----:B------:R-:W-:Y:S01]  /*0360*/  STG.E desc[UR4][R4.64+0x8], R3 ;  /* 0x0000080304007986 */ /* 0x000fe2000c101904 */
[----:B------:R-:W-:Y:S05]  /*0370*/  EXIT ;  /* 0x000000000000794d */ /* 0x000fea0003800000 */
        .weak           $__internal_0_$__cuda_sm3x_div_rn_noftz_f32_slowpath
        .type           $__internal_0_$__cuda_sm3x_div_rn_noftz_f32_slowpath,@function
        .size           $__internal_0_$__cuda_sm3x_div_rn_noftz_f32_slowpath,(.L_x_16 - $__internal_0_$__cuda_sm3x_div_rn_noftz_f32_slowpath)
$__internal_0_$__cuda_sm3x_div_rn_noftz_f32_slowpath:
[----:B------:R-:W-:Y:S01]  /*0380*/  SHF.R.U32.HI R8, RZ, 0x17, R3 ;  /* 0x00000017ff087819 */ /* 0x000fe20000011603 */
[----:B------:R-:W-:Y:S01]  /*0390*/  BSSY.RECONVERGENT B1, `(.L_x_4) ;  /* 0x0000062000017945 */ /* 0x000fe20003800200 */
[----:B------:R-:W-:Y:S02]  /*03a0*/  SHF.R.U32.HI R7, RZ, 0x17, R0 ;  /* 0x00000017ff077819 */ /* 0x000fe40000011600 */
[----:B------:R-:W-:Y:S02]  /*03b0*/  LOP3.LUT R12, R8, 0xff, RZ, 0xc0, !PT ;  /* 0x000000ff080c7812 */ /* 0x000fe400078ec0ff */
[----:B------:R-:W-:-:S03]  /*03c0*/  LOP3.LUT R10, R7, 0xff, RZ, 0xc0, !PT ;  /* 0x000000ff070a7812 */ /* 0x000fc600078ec0ff */
[----:B------:R-:W-:Y:S02]  /*03d0*/  VIADD R9, R12, 0xffffffff ;  /* 0xffffffff0c097836 */ /* 0x000fe40000000000 */
[----:B------:R-:W-:-:S03]  /*03e0*/  VIADD R8, R10, 0xffffffff ;  /* 0xffffffff0a087836 */ /* 0x000fc60000000000 */
[----:B------:R-:W-:-:S04]  /*03f0*/  ISETP.GT.U32.AND P0, PT, R9, 0xfd, PT ;  /* 0x000000fd0900780c */ /* 0x000fc80003f04070 */
[----:B------:R-:W-:-:S13]  /*0400*/  ISETP.GT.U32.OR P0, PT, R8, 0xfd, P0 ;  /* 0x000000fd0800780c */ /* 0x000fda0000704470 */
[----:B------:R-:W-:Y:S01]  /*0410*/  @!P0 IMAD.MOV.U32 R7, RZ, RZ, RZ ;  /* 0x000000ffff078224 */ /* 0x000fe200078e00ff */
[----:B------:R-:W-:Y:S06]  /*0420*/  @!P0 BRA `(.L_x_5) ;  /* 0x00000000005c8947 */ /* 0x000fec0003800000 */
[----:B------:R-:W-:Y:S02]  /*0430*/  FSETP.GTU.FTZ.AND P0, PT, |R0|, +INF , PT ;  /* 0x7f8000000000780b */ /* 0x000fe40003f1c200 */
[----:B------:R-:W-:-:S04]  /*0440*/  FSETP.GTU.FTZ.AND P1, PT, |R3|, +INF , PT ;  /* 0x7f8000000300780b */ /* 0x000fc80003f3c200 */
[----:B------:R-:W-:-:S13]  /*0450*/  PLOP3.LUT P0, PT, P0, P1, PT, 0xf8, 0x8f ;  /* 0x00000000008f781c */ /* 0x000fda0000703f70 */
[----:B------:R-:W-:Y:S05]  /*0460*/  @P0 BRA `(.L_x_6) ;  /* 0x00000004004c0947 */ /* 0x000fea0003800000 */
[----:B------:R-:W-:-:S13]  /*0470*/  LOP3.LUT P0, RZ, R3, 0x7fffffff, R0, 0xc8, !PT ;  /* 0x7fffffff03ff7812 */ /* 0x000fda000780c800 */
[----:B------:R-:W-:Y:S05]  /*0480*/  @!P0 BRA `(.L_x_7) ;  /* 0x00000004003c8947 */ /* 0x000fea0003800000 */
[C---:B------:R-:W-:Y:S02]  /*0490*/  FSETP.NEU.FTZ.AND P2, PT, |R0|.reuse, +INF , PT ;  /* 0x7f8000000000780b */ /* 0x040fe40003f5d200 */
[----:B------:R-:W-:Y:S02]  /*04a0*/  FSETP.NEU.FTZ.AND P1, PT, |R3|, +INF , PT ;  /* 0x7f8000000300780b */ /* 0x000fe40003f3d200 */
[----:B------:R-:W-:-:S11]  /*04b0*/  FSETP.NEU.FTZ.AND P0, PT, |R0|, +INF , PT ;  /* 0x7f8000000000780b */ /* 0x000fd60003f1d200 */
[----:B------:R-:W-:Y:S05]  /*04c0*/  @!P1 BRA !P2, `(.L_x_7) ;  /* 0x00000004002c9947 */ /* 0x000fea0005000000 */
[----:B------:R-:W-:-:S04]  /*04d0*/  LOP3.LUT P2, RZ, R0, 0x7fffffff, RZ, 0xc0, !PT ;  /* 0x7fffffff00ff7812 */ /* 0x000fc8000784c0ff */
[----:B------:R-:W-:-:S13]  /*04e0*/  PLOP3.LUT P1, PT, P1, P2, PT, 0x2f, 0xf2 ;  /* 0x0000000000f2781c */ /* 0x000fda0000f24577 */
[----:B------:R-:W-:Y:S05]  /*04f0*/  @P1 BRA `(.L_x_8) ;  /* 0x0000000400181947 */ /* 0x000fea0003800000 */
[----:B------:R-:W-:-:S04]  /*0500*/  LOP3.LUT P1, RZ, R3, 0x7fffffff, RZ, 0xc0, !PT ;  /* 0x7fffffff03ff7812 */ /* 0x000fc8000782c0ff */
[----:B------:R-:W-:-:S13]  /*0510*/  PLOP3.LUT P0, PT, P0, P1, PT, 0x2f, 0xf2 ;  /* 0x0000000000f2781c */ /* 0x000fda0000702577 */
[----:B------:R-:W-:Y:S05]  /*0520*/  @P0 BRA `(.L_x_9) ;  /* 0x0000000400000947 */ /* 0x000fea0003800000 */
[----:B------:R-:W-:Y:S02]  /*0530*/  ISETP.GE.AND P0, PT, R8, RZ, PT ;  /* 0x000000ff0800720c */ /* 0x000fe40003f06270 */
[----:B------:R-:W-:-:S11]  /*0540*/  ISETP.GE.AND P1, PT, R9, RZ, PT ;  /* 0x000000ff0900720c */ /* 0x000fd60003f26270 */
[----:B------:R-:W-:Y:S02]  /*0550*/  @P0 IMAD.MOV.U32 R7, RZ, RZ, RZ ;  /* 0x000000ffff070224 */ /* 0x000fe400078e00ff */
[----:B------:R-:W-:Y:S01]  /*0560*/  @!P0 FFMA R0, R0, 1.84467440737095516160e+19, RZ ;  /* 0x5f80000000008823 */ /* 0x000fe200000000ff */
[----:B------:R-:W-:Y:S02]  /*0570*/  @!P0 IMAD.MOV.U32 R7, RZ, RZ, -0x40 ;  /* 0xffffffc0ff078424 */ /* 0x000fe400078e00ff */
[----:B------:R-:W-:Y:S02]  /*0580*/  @!P1 FFMA R3, R3, 1.84467440737095516160e+19, RZ ;  /* 0x5f80000003039823 */ /* 0x000fe400000000ff */
[----:B------:R-:W-:-:S07]  /*0590*/  @!P1 VIADD R7, R7, 0x40 ;  /* 0x0000004007079836 */ /* 0x000fce0000000000 */
.L_x_5:
[----:B------:R-:W-:Y:S01]  /*05a0*/  LEA R8, R12, 0xc0800000, 0x17 ;  /* 0xc08000000c087811 */ /* 0x000fe200078eb8ff */
[----:B------:R-:W-:Y:S04]  /*05b0*/  BSSY.RECONVERGENT B2, `(.L_x_10) ;  /* 0x0000036000027945 */ /* 0x000fe80003800200 */
[----:B------:R-:W-:Y:S02]  /*05c0*/  IMAD.IADD R8, R3, 0x1, -R8 ;  /* 0x0000000103087824 */ /* 0x000fe400078e0a08 */
[----:B------:R-:W-:Y:S02]  /*05d0*/  VIADD R3, R10, 0xffffff81 ;  /* 0xffffff810a037836 */ /* 0x000fe40000000000 */
[----:B------:R0:W1:Y:S01]  /*05e0*/  MUFU.RCP R9, R8 ;  /* 0x0000000800097308 */ /* 0x0000620000001000 */
[----:B------:R-:W-:Y:S01]  /*05f0*/  FADD.FTZ R11, -R8, -RZ ;  /* 0x800000ff080b7221 */ /* 0x000fe20000010100 */
[C---:B------:R-:W-:Y:S01]  /*0600*/  IMAD R0, R3.reuse, -0x800000, R0 ;  /* 0xff80000003007824 */ /* 0x040fe200078e0200 */
[----:B0-----:R-:W-:-:S05]  /*0610*/  IADD3 R8, PT, PT, R3, 0x7f, -R12 ;  /* 0x0000007f03087810 */ /* 0x001fca0007ffe80c */
[----:B------:R-:W-:Y:S02]  /*0620*/  IMAD.IADD R8, R8, 0x1, R7 ;  /* 0x0000000108087824 */ /* 0x000fe400078e0207 */
[----:B-1----:R-:W-:-:S04]  /*0630*/  FFMA R10, R9, R11, 1 ;  /* 0x3f800000090a7423 */ /* 0x002fc8000000000b */
[----:B------:R-:W-:-:S04]  /*0640*/  FFMA R14, R9, R10, R9 ;  /* 0x0000000a090e7223 */ /* 0x000fc80000000009 */
[----:B------:R-:W-:-:S04]  /*0650*/  FFMA R9, R0, R14, RZ ;  /* 0x0000000e00097223 */ /* 0x000fc800000000ff */
[----:B------:R-:W-:-:S04]  /*0660*/  FFMA R10, R11, R9, R0 ;  /* 0x000000090b0a7223 */ /* 0x000fc80000000000 */
[----:B------:R-:W-:-:S04]  /*0670*/  FFMA R9, R14, R10, R9 ;  /* 0x0000000a0e097223 */ /* 0x000fc80000000009 */
[----:B------:R-:W-:-:S04]  /*0680*/  FFMA R10, R11, R9, R0 ;  /* 0x000000090b0a7223 */ /* 0x000fc80000000000 */
[----:B------:R-:W-:-:S05]  /*0690*/  FFMA R0, R14, R10, R9 ;  /* 0x0000000a0e007223 */ /* 0x000fca0000000009 */
[----:B------:R-:W-:-:S04]  /*06a0*/  SHF.R.U32.HI R3, RZ, 0x17, R0 ;  /* 0x00000017ff037819 */ /* 0x000fc80000011600 */
[----:B------:R-:W-:-:S05]  /*06b0*/  LOP3.LUT R3, R3, 0xff, RZ, 0xc0, !PT ;  /* 0x000000ff03037812 */ /* 0x000fca00078ec0ff */
[----:B------:R-:W-:-:S04]  /*06c0*/  IMAD.IADD R11, R3, 0x1, R8 ;  /* 0x00000001030b7824 */ /* 0x000fc800078e0208 */
[----:B------:R-:W-:-:S05]  /*06d0*/  VIADD R3, R11, 0xffffffff ;  /* 0xffffffff0b037836 */ /* 0x000fca0000000000 */
[----:B------:R-:W-:-:S13]  /*06e0*/  ISETP.GE.U32.AND P0, PT, R3, 0xfe, PT ;  /* 0x000000fe0300780c */ /* 0x000fda0003f06070 */
[----:B------:R-:W-:Y:S05]  /*06f0*/  @!P0 BRA `(.L_x_11) ;  /* 0x0000000000808947 */ /* 0x000fea0003800000 */
[----:B------:R-:W-:-:S13]  /*0700*/  ISETP.GT.AND P0, PT, R11, 0xfe, PT ;  /* 0x000000fe0b00780c */ /* 0x000fda0003f04270 */
[----:B------:R-:W-:Y:S05]  /*0710*/  @P0 BRA `(.L_x_12) ;  /* 0x00000000006c0947 */ /* 0x000fea0003800000 */
[----:B------:R-:W-:-:S13]  /*0720*/  ISETP.GE.AND P0, PT, R11, 0x1, PT ;  /* 0x000000010b00780c */ /* 0x000fda0003f06270 */
[----:B------:R-:W-:Y:S05]  /*0730*/  @P0 BRA `(.L_x_13) ;  /* 0x0000000000740947 */ /* 0x000fea0003800000 */
[----:B------:R-:W-:Y:S02]  /*0740*/  ISETP.GE.AND P0, PT, R11, -0x18, PT ;  /* 0xffffffe80b00780c */ /* 0x000fe40003f06270 */
[----:B------:R-:W-:-:S11]  /*0750*/  LOP3.LUT R0, R0, 0x80000000, RZ, 0xc0, !PT ;  /* 0x8000000000007812 */ /* 0x000fd600078ec0ff */
[----:B------:R-:W-:Y:S05]  /*0760*/  @!P0 BRA `(.L_x_13) ;  /* 0x0000000000688947 */ /* 0x000fea0003800000 */
[CCC-:B------:R-:W-:Y:S01]  /*0770*/  FFMA.RZ R3, R14.reuse, R10.reuse, R9.reuse ;  /* 0x0000000a0e037223 */ /* 0x1c0fe2000000c009 */
[CCC-:B------:R-:W-:Y:S01]  /*0780*/  FFMA.RM R8, R14.reuse, R10.reuse, R9.reuse ;  /* 0x0000000a0e087223 */ /* 0x1c0fe20000004009 */
[C---:B------:R-:W-:Y:S02]  /*0790*/  ISETP.NE.AND P2, PT, R11.reuse, RZ, PT ;  /* 0x000000ff0b00720c */ /* 0x040fe40003f45270 */
[----:B------:R-:W-:Y:S02]  /*07a0*/  ISETP.NE.AND P1, PT, R11, RZ, PT ;  /* 0x000000ff0b00720c */ /* 0x000fe40003f25270 */
[----:B------:R-:W-:Y:S01]  /*07b0*/  LOP3.LUT R7, R3, 0x7fffff, RZ, 0xc0, !PT ;  /* 0x007fffff03077812 */ /* 0x000fe200078ec0ff */
[----:B------:R-:W-:Y:S01]  /*07c0*/  FFMA.RP R3, R14, R10, R9 ;  /* 0x0000000a0e037223 */ /* 0x000fe20000008009 */
[----:B------:R-:W-:Y:S02]  /*07d0*/  VIADD R10, R11, 0x20 ;  /* 0x000000200b0a7836 */ /* 0x000fe40000000000 */
[----:B------:R-:W-:Y:S01]  /*07e0*/  LOP3.LUT R7, R7, 0x800000, RZ, 0xfc, !PT ;  /* 0x0080000007077812 */ /* 0x000fe200078efcff */
[----:B------:R-:W-:Y:S01]  /*07f0*/  IMAD.MOV R9, RZ, RZ, -R11 ;  /* 0x000000ffff097224 */ /* 0x000fe200078e0a0b */
[----:B------:R-:W-:-:S02]  /*0800*/  FSETP.NEU.FTZ.AND P0, PT, R3, R8, PT ;  /* 0x000000080300720b */ /* 0x000fc40003f1d000 */
[----:B------:R-:W-:Y:S02]  /*0810*/  SHF.L.U32 R10, R7, R10, RZ ;  /* 0x0000000a070a7219 */ /* 0x000fe400000006ff */
[----:B------:R-:W-:Y:S02]  /*0820*/  SEL R8, R9, RZ, P2 ;  /* 0x000000ff09087207 */ /* 0x000fe40001000000 */
[----:B------:R-:W-:Y:S02]  /*0830*/  ISETP.NE.AND P1, PT, R10, RZ, P1 ;  /* 0x000000ff0a00720c */ /* 0x000fe40000f25270 */
[----:B------:R-:W-:Y:S02]  /*0840*/  SHF.R.U32.HI R8, RZ, R8, R7 ;  /* 0x00000008ff087219 */ /* 0x000fe40000011607 */
[----:B------:R-:W-:Y:S02]  /*0850*/  PLOP3.LUT P0, PT, P0, P1, PT, 0xf8, 0x8f ;  /* 0x00000000008f781c */ /* 0x000fe40000703f70 */
[----:B------:R-:W-:-:S02]  /*0860*/  SHF.R.U32.HI R10, RZ, 0x1, R8 ;  /* 0x00000001ff0a7819 */ /* 0x000fc40000011608 */
[----:B------:R-:W-:-:S04]  /*0870*/  SEL R3, RZ, 0x1, !P0 ;  /* 0x00000001ff037807 */ /* 0x000fc80004000000 */
[----:B------:R-:W-:-:S04]  /*0880*/  LOP3.LUT R3, R3, 0x1, R10, 0xf8, !PT ;  /* 0x0000000103037812 */ /* 0x000fc800078ef80a */
[----:B------:R-:W-:-:S05]  /*0890*/  LOP3.LUT R3, R3, R8, RZ, 0xc0, !PT ;  /* 0x0000000803037212 */ /* 0x000fca00078ec0ff */
[----:B------:R-:W-:-:S05]  /*08a0*/  IMAD.IADD R3, R10, 0x1, R3 ;  /* 0x000000010a037824 */ /* 0x000fca00078e0203 */
[----:B------:R-:W-:Y:S01]  /*08b0*/  LOP3.LUT R0, R3, R0, RZ, 0xfc, !PT ;  /* 0x0000000003007212 */ /* 0x000fe200078efcff */
[----:B------:R-:W-:Y:S06]  /*08c0*/  BRA `(.L_x_13) ;  /* 0x0000000000107947 */ /* 0x000fec0003800000 */
.L_x_12:
[----:B------:R-:W-:-:S04]  /*08d0*/  LOP3.LUT R0, R0, 0x80000000, RZ, 0xc0, !PT ;  /* 0x8000000000007812 */ /* 0x000fc800078ec0ff */
[----:B------:R-:W-:Y:S01]  /*08e0*/  LOP3.LUT R0, R0, 0x7f800000, RZ, 0xfc, !PT ;  /* 0x7f80000000007812 */ /* 0x000fe200078efcff */
[----:B------:R-:W-:Y:S06]  /*08f0*/  BRA `(.L_x_13) ;  /* 0x0000000000047947 */ /* 0x000fec0003800000 */
.L_x_11:
[----:B------:R-:W-:-:S07]  /*0900*/  IMAD R0, R8, 0x800000, R0 ;  /* 0x0080000008007824 */ /* 0x000fce00078e0200 */
.L_x_13:
[----:B------:R-:W-:Y:S05]  /*0910*/  BSYNC.RECONVERGENT B2 ;  /* 0x0000000000027941 */ /* 0x000fea0003800200 */
.L_x_10:
[----:B------:R-:W-:Y:S05]  /*0920*/  BRA `(.L_x_14) ;  /* 0x0000000000207947 */ /* 0x000fea0003800000 */
.L_x_9:
[----:B------:R-:W-:-:S04]  /*0930*/  LOP3.LUT R0, R3, 0x80000000, R0, 0x48, !PT ;  /* 0x8000000003007812 */ /* 0x000fc800078e4800 */
[----:B------:R-:W-:Y:S01]  /*0940*/  LOP3.LUT R0, R0, 0x7f800000, RZ, 0xfc, !PT ;  /* 0x7f80000000007812 */ /* 0x000fe200078efcff */
[----:B------:R-:W-:Y:S06]  /*0950*/  BRA `(.L_x_14) ;  /* 0x0000000000147947 */ /* 0x000fec0003800000 */
.L_x_8:
[----:B------:R-:W-:Y:S01]  /*0960*/  LOP3.LUT R0, R3, 0x80000000, R0, 0x48, !PT ;  /* 0x8000000003007812 */ /* 0x000fe200078e4800 */
[----:B------:R-:W-:Y:S06]  /*0970*/  BRA `(.L_x_14) ;  /* 0x00000000000c7947 */ /* 0x000fec0003800000 */
.L_x_7:
[----:B------:R-:W0:Y:S01]  /*0980*/  MUFU.RSQ R0, -QNAN ;  /* 0xffc0000000007908 */ /* 0x000e220000001400 */
[----:B------:R-:W-:Y:S05]  /*0990*/  BRA `(.L_x_14) ;  /* 0x0000000000047947 */ /* 0x000fea0003800000 */
.L_x_6:
[----:B------:R-:W-:-:S07]  /*09a0*/  FADD.FTZ R0, R0, R3 ;  /* 0x0000000300007221 */ /* 0x000fce0000010000 */
.L_x_14:
[----:B------:R-:W-:Y:S05]  /*09b0*/  BSYNC.RECONVERGENT B1 ;  /* 0x0000000000017941 */ /* 0x000fea0003800200 */
.L_x_4:
[----:B------:R-:W-:-:S04]  /*09c0*/  IMAD.MOV.U32 R7, RZ, RZ, 0x0 ;  /* 0x00000000ff077424 */ /* 0x000fc800078e00ff */
[----:B0-----:R-:W-:Y:S05]  /*09d0*/  RET.REL.NODEC R6 `(_Z6renderPfii) ;  /* 0xfffffff406887950 */ /* 0x001fea0003c3ffff */
.L_x_15:
[----:B------:R-:W-:-:S00]  /*09e0*/  BRA `(.L_x_15) ;  /* 0xfffffffc00fc7947 */ /* 0x000fc0000383ffff */
[----:B------:R-:W-:-:S00]  /*09f0*/  NOP ;  /* 0x0000000000007918 */ /* 0x000fc00000000000 */
        /* <DEDUP_REMOVED lines=8> */
.L_x_16:


//--------------------- .nv.global.init           --------------------------
	.section	.nv.global.init,"aw",@progbits
	.align	4
.nv.global.init:
	.type		mrg32k3aM1SubSeq,@object
	.size		mrg32k3aM1SubSeq,(mrg32k3aM2SubSeq - mrg32k3aM1SubSeq)
mrg32k3aM1SubSeq:
        /*0000*/ 	.byte	0x0b, 0xcc, 0xee, 0x04, 0x73, 0x29, 0x8b, 0x6f, 0xf6, 0x53, 0x03, 0xf6, 0x23, 0xf6, 0xea, 0xda
        /* <DEDUP_REMOVED lines=125> */
	.type		mrg32k3aM2SubSeq,@object
	.size		mrg32k3aM2SubSeq,(mrg32k3aM1 - mrg32k3aM2SubSeq)
mrg32k3aM2SubSeq:
        /* <DEDUP_REMOVED lines=126> */
	.type		mrg32k3aM1,@object
	.size		mrg32k3aM1,(mrg32k3aM1Seq - mrg32k3aM1)
mrg32k3aM1:
        /* <DEDUP_REMOVED lines=144> */
	.type		mrg32k3aM1Seq,@object
	.size		mrg32k3aM1Seq,(mrg32k3aM2 - mrg32k3aM1Seq)
mrg32k3aM1Seq:
        /* <DEDUP_REMOVED lines=144> */
	.type		mrg32k3aM2,@object
	.size		mrg32k3aM2,(mrg32k3aM2Seq - mrg32k3aM2)
mrg32k3aM2:
        /* <DEDUP_REMOVED lines=144> */
	.type		mrg32k3aM2Seq,@object
	.size		mrg32k3aM2Seq,(precalc_xorwow_matrix - mrg32k3aM2Seq)
mrg32k3aM2Seq:
        /* <DEDUP_REMOVED lines=144> */
	.type		precalc_xorwow_matrix,@object
	.size		precalc_xorwow_matrix,(precalc_xorwow_offset_matrix - precalc_xorwow_matrix)
precalc_xorwow_matrix:
        /* <DEDUP_REMOVED lines=6400> */
	.type		precalc_xorwow_offset_matrix,@object
	.size		precalc_xorwow_offset_matrix,(.L_1 - precalc_xorwow_offset_matrix)
precalc_xorwow_offset_matrix:
        /* <DEDUP_REMOVED lines=6400> */
.L_1:


//--------------------- .nv.shared.reserved.0     --------------------------
	.section	.nv.shared.reserved.0,"aw",@nobits
	.weak		__nv_reservedSMEM_offset_0_alias
	.size		__nv_reservedSMEM_offset_0_alias, 0, 64
	.other		__nv_reservedSMEM_offset_0_alias,@"STO_CUDA_RESERVED_SHARED STV_DEFAULT"
__nv_reservedSMEM_offset_0_alias:
	.zero		0
	.zero		64


//--------------------- .nv.constant0._Z6renderPfii --------------------------
	.section	.nv.constant0._Z6renderPfii,"a",@progbits
	.sectionflags	@""
	.align	4
.nv.constant0._Z6renderPfii:
	.zero		912


//--------------------- SYMBOLS --------------------------

	.type		.nv.reservedSmem.offset0,@object
	.size		.nv.reservedSmem.offset0,0x4
